//
// Generated by NVIDIA NVVM Compiler
//
// Compiler Build ID: CL-36424714
// Cuda compilation tools, release 13.0, V13.0.88
// Based on NVVM 20.0.0
//

.version 9.0
.target sm_100
.address_size 64

	// .globl	_Z4gemvPfS_S_

.visible .entry _Z4gemvPfS_S_(
	.param .u64 .ptr .align 1 _Z4gemvPfS_S__param_0,
	.param .u64 .ptr .align 1 _Z4gemvPfS_S__param_1,
	.param .u64 .ptr .align 1 _Z4gemvPfS_S__param_2
)
{
	.reg .pred 	%p<3>;
	.reg .b32 	%r<13>;
	.reg .b32 	%f<52>;
	.reg .b64 	%rd<16>;

	ld.param.u64 	%rd5, [_Z4gemvPfS_S__param_0];
	ld.param.u64 	%rd6, [_Z4gemvPfS_S__param_1];
	ld.param.u64 	%rd7, [_Z4gemvPfS_S__param_2];
	mov.u32 	%r7, %ctaid.x;
	mov.u32 	%r8, %ntid.x;
	mov.u32 	%r9, %tid.x;
	mad.lo.s32 	%r1, %r7, %r8, %r9;
	setp.gt.s32 	%p1, %r1, 124;
	@%p1 bra 	$L__BB0_4;
	shl.b32 	%r11, %r1, 7;
	cvta.to.global.u64 	%rd8, %rd5;
	add.s64 	%rd1, %rd8, 32;
	cvta.to.global.u64 	%rd9, %rd6;
	add.s64 	%rd15, %rd9, 32;
	mov.f32 	%f51, 0f00000000;
	mov.b32 	%r12, 0;
$L__BB0_2:
	mul.wide.s32 	%rd10, %r11, 4;
	add.s64 	%rd11, %rd1, %rd10;
	ld.global.f32 	%f4, [%rd11+-32];
	ld.global.f32 	%f5, [%rd15+-32];
	fma.rn.f32 	%f6, %f4, %f5, %f51;
	ld.global.f32 	%f7, [%rd11+-28];
	ld.global.f32 	%f8, [%rd15+-28];
	fma.rn.f32 	%f9, %f7, %f8, %f6;
	ld.global.f32 	%f10, [%rd11+-24];
	ld.global.f32 	%f11, [%rd15+-24];
	fma.rn.f32 	%f12, %f10, %f11, %f9;
	ld.global.f32 	%f13, [%rd11+-20];
	ld.global.f32 	%f14, [%rd15+-20];
	fma.rn.f32 	%f15, %f13, %f14, %f12;
	ld.global.f32 	%f16, [%rd11+-16];
	ld.global.f32 	%f17, [%rd15+-16];
	fma.rn.f32 	%f18, %f16, %f17, %f15;
	ld.global.f32 	%f19, [%rd11+-12];
	ld.global.f32 	%f20, [%rd15+-12];
	fma.rn.f32 	%f21, %f19, %f20, %f18;
	ld.global.f32 	%f22, [%rd11+-8];
	ld.global.f32 	%f23, [%rd15+-8];
	fma.rn.f32 	%f24, %f22, %f23, %f21;
	ld.global.f32 	%f25, [%rd11+-4];
	ld.global.f32 	%f26, [%rd15+-4];
	fma.rn.f32 	%f27, %f25, %f26, %f24;
	ld.global.f32 	%f28, [%rd11];
	ld.global.f32 	%f29, [%rd15];
	fma.rn.f32 	%f30, %f28, %f29, %f27;
	ld.global.f32 	%f31, [%rd11+4];
	ld.global.f32 	%f32, [%rd15+4];
	fma.rn.f32 	%f33, %f31, %f32, %f30;
	ld.global.f32 	%f34, [%rd11+8];
	ld.global.f32 	%f35, [%rd15+8];
	fma.rn.f32 	%f36, %f34, %f35, %f33;
	ld.global.f32 	%f37, [%rd11+12];
	ld.global.f32 	%f38, [%rd15+12];
	fma.rn.f32 	%f39, %f37, %f38, %f36;
	ld.global.f32 	%f40, [%rd11+16];
	ld.global.f32 	%f41, [%rd15+16];
	fma.rn.f32 	%f42, %f40, %f41, %f39;
	ld.global.f32 	%f43, [%rd11+20];
	ld.global.f32 	%f44, [%rd15+20];
	fma.rn.f32 	%f45, %f43, %f44, %f42;
	ld.global.f32 	%f46, [%rd11+24];
	ld.global.f32 	%f47, [%rd15+24];
	fma.rn.f32 	%f48, %f46, %f47, %f45;
	ld.global.f32 	%f49, [%rd11+28];
	ld.global.f32 	%f50, [%rd15+28];
	fma.rn.f32 	%f51, %f49, %f50, %f48;
	add.s32 	%r12, %r12, 16;
	add.s32 	%r11, %r11, 16;
	add.s64 	%rd15, %rd15, 64;
	setp.ne.s32 	%p2, %r12, 128;
	@%p2 bra 	$L__BB0_2;
	cvta.to.global.u64 	%rd12, %rd7;
	mul.wide.s32 	%rd13, %r1, 4;
	add.s64 	%rd14, %rd12, %rd13;
	st.global.f32 	[%rd14], %f51;
$L__BB0_4:
	ret;

}


// ===== COMPILED SASS (sm_100) =====

	.target	sm_100

	.elftype	@"ET_EXEC"


//--------------------- .note.nv.tkinfo           --------------------------
	.section	.note.nv.tkinfo,"",@"SHT_NOTE"
	.sectionflags	@"SHF_NOTE_NV_TKINFO"
	.tkinfo
        /*0018*/ 	.word	0x00000002
        /*0030*/ 	.string	""
        /*0030*/ 	.string	"ptxas"
        /*0030*/ 	.string	"Cuda compilation tools, release 13.0, V13.0.88"
        /*0030*/ 	.string	"Build cuda_13.0.r13.0/compiler.36424714_0"
        /*0030*/ 	.string	"-arch sm_100 -m 64 "



//--------------------- .note.nv.cuinfo           --------------------------
	.section	.note.nv.cuinfo,"",@"SHT_NOTE"
	.sectionflags	@"SHF_NOTE_NV_CUINFO"
        /*0018*/ 	.short	0x0002
        /*001a*/ 	.short	0x0064
        /*001c*/ 	.short	0x0082
	.zero		2


//--------------------- .nv.info                  --------------------------
	.section	.nv.info,"",@"SHT_CUDA_INFO"
	.align	4


	//----- nvinfo : EIATTR_REGCOUNT
	.align		4
        /*0000*/ 	.byte	0x04, 0x2f
        /*0002*/ 	.short	(.L_1 - .L_0)
	.align		4
.L_0:
        /*0004*/ 	.word	index@(_Z4gemvPfS_S_)
        /*0008*/ 	.word	0x0000001f


	//----- nvinfo : EIATTR_FRAME_SIZE
	.align		4
.L_1:
        /*000c*/ 	.byte	0x04, 0x11
        /*000e*/ 	.short	(.L_3 - .L_2)
	.align		4
.L_2:
        /*0010*/ 	.word	index@(_Z4gemvPfS_S_)
        /*0014*/ 	.word	0x00000000


	//----- nvinfo : EIATTR_MIN_STACK_SIZE
	.align		4
.L_3:
        /*0018*/ 	.byte	0x04, 0x12
        /*001a*/ 	.short	(.L_5 - .L_4)
	.align		4
.L_4:
        /*001c*/ 	.word	index@(_Z4gemvPfS_S_)
        /*0020*/ 	.word	0x00000000
.L_5:


//--------------------- .nv.compat                --------------------------
	.section	.nv.compat,"",@"SHT_CUDA_COMPAT_INFO"
	.align	4
        /*0000*/ 	.byte	0x02, 0x09, 0x00, 0x00, 0x02, 0x02, 0x01, 0x00, 0x02, 0x05, 0x05, 0x00, 0x03, 0x07, 0x01, 0x01
        /*0010*/ 	.byte	0x02, 0x03, 0x00, 0x00, 0x02, 0x06, 0x01, 0x00, 0x04, 0x0b, 0x08, 0x00, 0x09, 0x00, 0x00, 0x00
        /*0020*/ 	.byte	0x00, 0x00, 0x00, 0x00


//--------------------- .nv.info._Z4gemvPfS_S_    --------------------------
	.section	.nv.info._Z4gemvPfS_S_,"",@"SHT_CUDA_INFO"
	.sectionflags	@""
	.align	4


	//----- nvinfo : EIATTR_CUDA_API_VERSION
	.align		4
        /*0000*/ 	.byte	0x04, 0x37
        /*0002*/ 	.short	(.L_7 - .L_6)
.L_6:
        /*0004*/ 	.word	0x00000082


	//----- nvinfo : EIATTR_KPARAM_INFO
	.align		4
.L_7:
        /*0008*/ 	.byte	0x04, 0x17
        /*000a*/ 	.short	(.L_9 - .L_8)
.L_8:
        /*000c*/ 	.word	0x00000000
        /*0010*/ 	.short	0x0002
        /*0012*/ 	.short	0x0010
        /*0014*/ 	.byte	0x00, 0xf5, 0x21, 0x00


	//----- nvinfo : EIATTR_KPARAM_INFO
	.align		4
.L_9:
        /*0018*/ 	.byte	0x04, 0x17
        /*001a*/ 	.short	(.L_11 - .L_10)
.L_10:
        /*001c*/ 	.word	0x00000000
        /*0020*/ 	.short	0x0001
        /*0022*/ 	.short	0x0008
        /*0024*/ 	.byte	0x00, 0xf5, 0x21, 0x00


	//----- nvinfo : EIATTR_KPARAM_INFO
	.align		4
.L_11:
        /*0028*/ 	.byte	0x04, 0x17
        /*002a*/ 	.short	(.L_13 - .L_12)
.L_12:
        /*002c*/ 	.word	0x00000000
        /*0030*/ 	.short	0x0000
        /*0032*/ 	.short	0x0000
        /*0034*/ 	.byte	0x00, 0xf5, 0x21, 0x00


	//----- nvinfo : EIATTR_SPARSE_MMA_MASK
	.align		4
.L_13:
        /*0038*/ 	.byte	0x03, 0x50
        /*003a*/ 	.short	0x0000


	//----- nvinfo : EIATTR_MAXREG_COUNT
	.align		4
        /*003c*/ 	.byte	0x03, 0x1b
        /*003e*/ 	.short	0x00ff


	//----- nvinfo : EIATTR_MERCURY_ISA_VERSION
	.align		4
        /*0040*/ 	.byte	0x03, 0x5f
        /*0042*/ 	.short	0x0101


	//----- nvinfo : EIATTR_VRC_CTA_INIT_COUNT
	.align		4
        /*0044*/ 	.byte	0x02, 0x4a
	.zero		1
	.zero		1


	//----- nvinfo : EIATTR_EXIT_INSTR_OFFSETS
	.align		4
        /*0048*/ 	.byte	0x04, 0x1c
        /*004a*/ 	.short	(.L_15 - .L_14)


	//   ....[0]....
.L_14:
        /*004c*/ 	.word	0x00000060


	//   ....[1]....
        /*0050*/ 	.word	0x000004e0


	//----- nvinfo : EIATTR_CBANK_PARAM_SIZE
	.align		4
.L_15:
        /*0054*/ 	.byte	0x03, 0x19
        /*0056*/ 	.short	0x0018


	//----- nvinfo : EIATTR_PARAM_CBANK
	.align		4
        /*0058*/ 	.byte	0x04, 0x0a
        /*005a*/ 	.short	(.L_17 - .L_16)
	.align		4
.L_16:
        /*005c*/ 	.word	index@(.nv.constant0._Z4gemvPfS_S_)
        /*0060*/ 	.short	0x0380
        /*0062*/ 	.short	0x0018


	//----- nvinfo : EIATTR_SW_WAR
	.align		4
.L_17:
        /*0064*/ 	.byte	0x04, 0x36
        /*0066*/ 	.short	(.L_19 - .L_18)
.L_18:
        /*0068*/ 	.word	0x00000008
.L_19:


//--------------------- .nv.callgraph             --------------------------
	.section	.nv.callgraph,"",@"SHT_CUDA_CALLGRAPH"
	.align	4
	.sectionentsize	8
	.align		4
        /*0000*/ 	.word	0x00000000
	.align		4
        /*0004*/ 	.word	0xffffffff
	.align		4
        /*0008*/ 	.word	0x00000000
	.align		4
        /*000c*/ 	.word	0xfffffffe
	.align		4
        /*0010*/ 	.word	0x00000000
	.align		4
        /*0014*/ 	.word	0xfffffffd
	.align		4
        /*0018*/ 	.word	0x00000000
	.align		4
        /*001c*/ 	.word	0xfffffffc


//--------------------- .text._Z4gemvPfS_S_       --------------------------
	.section	.text._Z4gemvPfS_S_,"ax",@progbits
	.align	128
        .global         _Z4gemvPfS_S_
        .type           _Z4gemvPfS_S_,@function
        .size           _Z4gemvPfS_S_,(.L_x_2 - _Z4gemvPfS_S_)
        .other          _Z4gemvPfS_S_,@"STO_CUDA_ENTRY STV_DEFAULT"
_Z4gemvPfS_S_:
.text._Z4gemvPfS_S_:
[----:B------:R-:W-:Y:S01]  /*0000*/  LDC R1, c[0x0][0x37c] ;  /* 0x0000df00ff017b82 */ /* 0x000fe20000000800 */
[----:B------:R-:W0:Y:S07]  /*0010*/  S2R R3, SR_TID.X ;  /* 0x0000000000037919 */ /* 0x000e2e0000002100 */
[----:B------:R-:W0:Y:S08]  /*0020*/  S2UR UR4, SR_CTAID.X ;  /* 0x00000000000479c3 */ /* 0x000e300000002500 */
[----:B------:R-:W0:Y:S02]  /*0030*/  LDC R0, c[0x0][0x360] ;  /* 0x0000d800ff007b82 */ /* 0x000e240000000800 */
[----:B0-----:R-:W-:-:S05]  /*0040*/  IMAD R0, R0, UR4, R3 ;  /* 0x0000000400007c24 */ /* 0x001fca000f8e0203 */
[----:B------:R-:W-:-:S13]  /*0050*/  ISETP.GT.AND P0, PT, R0, 0x7c, PT ;  /* 0x0000007c0000780c */ /* 0x000fda0003f04270 */
[----:B------:R-:W-:Y:S05]  /*0060*/  @P0 EXIT ;  /* 0x000000000000094d */ /* 0x000fea0003800000 */
[----:B------:R-:W0:Y:S01]  /*0070*/  LDCU.128 UR8, c[0x0][0x380] ;  /* 0x00007000ff0877ac */ /* 0x000e220008000c00 */
[----:B------:R-:W-:Y:S01]  /*0080*/  HFMA2 R15, -RZ, RZ, 0, 0 ;  /* 0x00000000ff0f7431 */ /* 0x000fe200000001ff */
[----:B------:R-:W-:Y:S01]  /*0090*/  SHF.L.U32 R6, R0, 0x7, RZ ;  /* 0x0000000700067819 */ /* 0x000fe200000006ff */
[----:B------:R-:W1:Y:S01]  /*00a0*/  LDCU.64 UR12, c[0x0][0x358] ;  /* 0x00006b00ff0c77ac */ /* 0x000e620008000a00 */
[----:B0-----:R-:W-:Y:S02]  /*00b0*/  UIADD3 UR4, UP1, UPT, UR10, 0x20, URZ ;  /* 0x000000200a047890 */ /* 0x001fe4000ff3e0ff */
[----:B------:R-:W-:Y:S02]  /*00c0*/  UIADD3 UR6, UP0, UPT, UR8, 0x20, URZ ;  /* 0x0000002008067890 */ /* 0x000fe4000ff1e0ff */
[----:B------:R-:W-:Y:S02]  /*00d0*/  UIADD3.X UR5, UPT, UPT, URZ, UR11, URZ, UP1, !UPT ;  /* 0x0000000bff057290 */ /* 0x000fe40008ffe4ff */
[----:B------:R-:W-:Y:S01]  /*00e0*/  MOV R2, UR4 ;  /* 0x0000000400027c02 */ /* 0x000fe20008000f00 */
[----:B------:R-:W-:Y:S01]  /*00f0*/  UIADD3.X UR7, UPT, UPT, URZ, UR9, URZ, UP0, !UPT ;  /* 0x00000009ff077290 */ /* 0x000fe200087fe4ff */
[----:B------:R-:W-:-:S02]  /*0100*/  UMOV UR4, URZ ;  /* 0x000000ff00047c82 */ /* 0x000fc40008000000 */
[----:B-1----:R-:W-:-:S09]  /*0110*/  MOV R3, UR5 ;  /* 0x0000000500037c02 */ /* 0x002fd20008000f00 */
.L_x_0:
[----:B------:R-:W-:Y:S01]  /*0120*/  MOV R4, UR6 ;  /* 0x0000000600047c02 */ /* 0x000fe20008000f00 */
[----:B------:R-:W2:Y:S01]  /*0130*/  LDG.E R17, desc[UR12][R2.64+-0x20] ;  /* 0xffffe00c02117981 */ /* 0x000ea2000c1e1900 */
[----:B------:R-:W-:-:S03]  /*0140*/  MOV R5, UR7 ;  /* 0x0000000700057c02 */ /* 0x000fc60008000f00 */
[----:B------:R-:W3:Y:S01]  /*0150*/  LDG.E R26, desc[UR12][R2.64+-0x1c] ;  /* 0xffffe40c021a7981 */ /* 0x000ee2000c1e1900 */
[----:B------:R-:W-:-:S03]  /*0160*/  IMAD.WIDE R4, R6, 0x4, R4 ;  /* 0x0000000406047825 */ /* 0x000fc600078e0204 */
[----:B------:R-:W4:Y:S04]  /*0170*/  LDG.E R19, desc[UR12][R2.64+-0x18] ;  /* 0xffffe80c02137981 */ /* 0x000f28000c1e1900 */
[----:B------:R-:W2:Y:S04]  /*0180*/  LDG.E R16, desc[UR12][R4.64+-0x20] ;  /* 0xffffe00c04107981 */ /* 0x000ea8000c1e1900 */
[----:B------:R-:W3:Y:S04]  /*0190*/  LDG.E R25, desc[UR12][R4.64+-0x1c] ;  /* 0xffffe40c04197981 */ /* 0x000ee8000c1e1900 */
[----:B------:R-:W4:Y:S04]  /*01a0*/  LDG.E R20, desc[UR12][R4.64+-0x18] ;  /* 0xffffe80c04147981 */ /* 0x000f28000c1e1900 */
[----:B------:R-:W5:Y:S04]  /*01b0*/  LDG.E R22, desc[UR12][R2.64+-0x14] ;  /* 0xffffec0c02167981 */ /* 0x000f68000c1e1900 */
        /* <DEDUP_REMOVED lines=11> */
[----:B------:R-:W5:Y:S01]  /*0270*/  LDG.E R18, desc[UR12][R2.64+0x4] ;  /* 0x0000040c02127981 */ /* 0x000f62000c1e1900 */
[----:B--2---:R-:W-:-:S03]  /*0280*/  FFMA R16, R16, R17, R15 ;  /* 0x0000001110107223 */ /* 0x004fc6000000000f */
[----:B------:R-:W2:Y:S01]  /*0290*/  LDG.E R17, desc[UR12][R4.64+0x4] ;  /* 0x0000040c04117981 */ /* 0x000ea2000c1e1900 */
[----:B---3--:R-:W-:-:S03]  /*02a0*/  FFMA R25, R25, R26, R16 ;  /* 0x0000001a19197223 */ /* 0x008fc60000000010 */
[----:B------:R-:W3:Y:S04]  /*02b0*/  LDG.E R16, desc[UR12][R2.64+0x8] ;  /* 0x0000080c02107981 */ /* 0x000ee8000c1e1900 */
[----:B------:R-:W3:Y:S01]  /*02c0*/  LDG.E R15, desc[UR12][R4.64+0x8] ;  /* 0x0000080c040f7981 */ /* 0x000ee2000c1e1900 */
[----:B----4-:R-:W-:-:S03]  /*02d0*/  FFMA R26, R20, R19, R25 ;  /* 0x00000013141a7223 */ /* 0x010fc60000000019 */
[----:B------:R-:W4:Y:S04]  /*02e0*/  LDG.E R20, desc[UR12][R2.64+0xc] ;  /* 0x00000c0c02147981 */ /* 0x000f28000c1e1900 */
[----:B------:R-:W4:Y:S01]  /*02f0*/  LDG.E R19, desc[UR12][R4.64+0xc] ;  /* 0x00000c0c04137981 */ /* 0x000f22000c1e1900 */
[----:B-----5:R-:W-:-:S03]  /*0300*/  FFMA R25, R21, R22, R26 ;  /* 0x0000001615197223 */ /* 0x020fc6000000001a */
[----:B------:R-:W5:Y:S04]  /*0310*/  LDG.E R22, desc[UR12][R2.64+0x10] ;  /* 0x0000100c02167981 */ /* 0x000f68000c1e1900 */
[----:B------:R-:W5:Y:S01]  /*0320*/  LDG.E R21, desc[UR12][R4.64+0x10] ;  /* 0x0000100c04157981 */ /* 0x000f62000c1e1900 */
[----:B------:R-:W-:-:S03]  /*0330*/  FFMA R26, R24, R23, R25 ;  /* 0x00000017181a7223 */ /* 0x000fc60000000019 */
[----:B------:R-:W5:Y:S04]  /*0340*/  LDG.E R24, desc[UR12][R2.64+0x14] ;  /* 0x0000140c02187981 */ /* 0x000f68000c1e1900 */
[----:B------:R-:W5:Y:S01]  /*0350*/  LDG.E R23, desc[UR12][R4.64+0x14] ;  /* 0x0000140c04177981 */ /* 0x000f62000c1e1900 */
[----:B------:R-:W-:-:S03]  /*0360*/  FFMA R28, R13, R14, R26 ;  /* 0x0000000e0d1c7223 */ /* 0x000fc6000000001a */
[----:B------:R-:W5:Y:S04]  /*0370*/  LDG.E R13, desc[UR12][R2.64+0x18] ;  /* 0x0000180c020d7981 */ /* 0x000f68000c1e1900 */
[----:B------:R-:W5:Y:S04]  /*0380*/  LDG.E R14, desc[UR12][R4.64+0x18] ;  /* 0x0000180c040e7981 */ /* 0x000f68000c1e1900 */
[----:B------:R-:W5:Y:S04]  /*0390*/  LDG.E R25, desc[UR12][R4.64+0x1c] ;  /* 0x00001c0c04197981 */ /* 0x000f68000c1e1900 */
[----:B------:R0:W5:Y:S01]  /*03a0*/  LDG.E R26, desc[UR12][R2.64+0x1c] ;  /* 0x00001c0c021a7981 */ /* 0x000162000c1e1900 */
[----:B------:R-:W-:-:S04]  /*03b0*/  FFMA R7, R7, R8, R28 ;  /* 0x0000000807077223 */ /* 0x000fc8000000001c */
[----:B------:R-:W-:-:S04]  /*03c0*/  FFMA R7, R12, R9, R7 ;  /* 0x000000090c077223 */ /* 0x000fc80000000007 */
[----:B------:R-:W-:Y:S01]  /*03d0*/  FFMA R10, R10, R11, R7 ;  /* 0x0000000b0a0a7223 */ /* 0x000fe20000000007 */
[----:B------:R-:W-:-:S04]  /*03e0*/  UIADD3 UR4, UPT, UPT, UR4, 0x10, URZ ;  /* 0x0000001004047890 */ /* 0x000fc8000fffe0ff */
[----:B------:R-:W-:Y:S01]  /*03f0*/  UISETP.NE.AND UP0, UPT, UR4, 0x80, UPT ;  /* 0x000000800400788c */ /* 0x000fe2000bf05270 */
[----:B0-----:R-:W-:Y:S02]  /*0400*/  IADD3 R2, P0, PT, R2, 0x40, RZ ;  /* 0x0000004002027810 */ /* 0x001fe40007f1e0ff */
[----:B------:R-:W-:Y:S02]  /*0410*/  IADD3 R6, PT, PT, R6, 0x10, RZ ;  /* 0x0000001006067810 */ /* 0x000fe40007ffe0ff */
[----:B------:R-:W-:Y:S01]  /*0420*/  IADD3.X R3, PT, PT, RZ, R3, RZ, P0, !PT ;  /* 0x00000003ff037210 */ /* 0x000fe200007fe4ff */
[----:B--2---:R-:W-:-:S04]  /*0430*/  FFMA R10, R17, R18, R10 ;  /* 0x00000012110a7223 */ /* 0x004fc8000000000a */
[----:B---3--:R-:W-:-:S04]  /*0440*/  FFMA R10, R15, R16, R10 ;  /* 0x000000100f0a7223 */ /* 0x008fc8000000000a */
[----:B----4-:R-:W-:-:S04]  /*0450*/  FFMA R10, R19, R20, R10 ;  /* 0x00000014130a7223 */ /* 0x010fc8000000000a */
[----:B-----5:R-:W-:-:S04]  /*0460*/  FFMA R10, R21, R22, R10 ;  /* 0x00000016150a7223 */ /* 0x020fc8000000000a */
[----:B------:R-:W-:-:S04]  /*0470*/  FFMA R23, R23, R24, R10 ;  /* 0x0000001817177223 */ /* 0x000fc8000000000a */
[----:B------:R-:W-:-:S04]  /*0480*/  FFMA R14, R14, R13, R23 ;  /* 0x0000000d0e0e7223 */ /* 0x000fc80000000017 */
[----:B------:R-:W-:Y:S01]  /*0490*/  FFMA R15, R25, R26, R14 ;  /* 0x0000001a190f7223 */ /* 0x000fe2000000000e */
[----:B------:R-:W-:Y:S06]  /*04a0*/  BRA.U UP0, `(.L_x_0) ;  /* 0xfffffffd001c7547 */ /* 0x000fec000b83ffff */
[----:B------:R-:W0:Y:S02]  /*04b0*/  LDC.64 R2, c[0x0][0x390] ;  /* 0x0000e400ff027b82 */ /* 0x000e240000000a00 */
[----:B0-----:R-:W-:-:S05]  /*04c0*/  IMAD.WIDE R2, R0, 0x4, R2 ;  /* 0x0000000400027825 */ /* 0x001fca00078e0202 */
[----:B------:R-:W-:Y:S01]  /*04d0*/  STG.E desc[UR12][R2.64], R15 ;  /* 0x0000000f02007986 */ /* 0x000fe2000c10190c */
[----:B------:R-:W-:Y:S05]  /*04e0*/  EXIT ;  /* 0x000000000000794d */ /* 0x000fea0003800000 */
.L_x_1:
[----:B------:R-:W-:-:S00]  /*04f0*/  BRA `(.L_x_1) ;  /* 0xfffffffc00fc7947 */ /* 0x000fc0000383ffff */
[----:B------:R-:W-:-:S00]  /*0500*/  NOP ;  /* 0x0000000000007918 */ /* 0x000fc00000000000 */
[----:B------:R-:W-:-:S00]  /*0510*/  NOP ;  /* 0x0000000000007918 */ /* 0x000fc00000000000 */
[----:B------:R-:W-:-:S00]  /*0520*/  NOP ;  /* 0x0000000000007918 */ /* 0x000fc00000000000 */
[----:B------:R-:W-:-:S00]  /*0530*/  NOP ;  /* 0x0000000000007918 */ /* 0x000fc00000000000 */
[----:B------:R-:W-:-:S00]  /*0540*/  NOP ;  /* 0x0000000000007918 */ /* 0x000fc00000000000 */
[----:B------:R-:W-:-:S00]  /*0550*/  NOP ;  /* 0x0000000000007918 */ /* 0x000fc00000000000 */
[----:B------:R-:W-:-:S00]  /*0560*/  NOP ;  /* 0x0000000000007918 */ /* 0x000fc00000000000 */
[----:B------:R-:W-:-:S00]  /*0570*/  NOP ;  /* 0x0000000000007918 */ /* 0x000fc00000000000 */
.L_x_2:


//--------------------- .nv.shared.reserved.0     --------------------------
	.section	.nv.shared.reserved.0,"aw",@nobits
	.weak		__nv_reservedSMEM_offset_0_alias
	.size		__nv_reservedSMEM_offset_0_alias, 0, 64
	.other		__nv_reservedSMEM_offset_0_alias,@"STO_CUDA_RESERVED_SHARED STV_DEFAULT"
__nv_reservedSMEM_offset_0_alias:
	.zero		0
	.zero		64


//--------------------- .nv.constant0._Z4gemvPfS_S_ --------------------------
	.section	.nv.constant0._Z4gemvPfS_S_,"a",@progbits
	.sectionflags	@""
	.align	4
.nv.constant0._Z4gemvPfS_S_:
	.zero		920


//--------------------- SYMBOLS --------------------------

	.type		.nv.reservedSmem.offset0,@object
	.size		.nv.reservedSmem.offset0,0x4
